	.headerflags	@"EF_CUDA_TEXMODE_UNIFIED EF_CUDA_64BIT_ADDRESS EF_CUDA_ACCELERATORS EF_CUDA_SM90 EF_CUDA_VIRTUAL_SM(EF_CUDA_SM90)"
	.elftype	@"ET_EXEC"


//--------------------- .nv.info                  --------------------------
	.section	.nv.info,"",@"SHT_CUDA_INFO"
	.align	4


	//----- nvinfo : EIATTR_REGCOUNT
	.align		4
        /*0000*/ 	.byte	0x04, 0x2f
        /*0002*/ 	.short	(.L_1 - .L_0)
	.align		4
.L_0:
        /*0004*/ 	.word	index@(triton_poi_fused_max_pool2d_with_indices_native_batch_norm_backward_62)
        /*0008*/ 	.word	0x00000016


	//----- nvinfo : EIATTR_MIN_STACK_SIZE
	.align		4
.L_1:
        /*000c*/ 	.byte	0x04, 0x12
        /*000e*/ 	.short	(.L_3 - .L_2)
	.align		4
.L_2:
        /*0010*/ 	.word	index@(triton_poi_fused_max_pool2d_with_indices_native_batch_norm_backward_62)
        /*0014*/ 	.word	0x00000000


	//----- nvinfo : EIATTR_FRAME_SIZE
	.align		4
.L_3:
        /*0018*/ 	.byte	0x04, 0x11
        /*001a*/ 	.short	(.L_5 - .L_4)
	.align		4
.L_4:
        /*001c*/ 	.word	index@(triton_poi_fused_max_pool2d_with_indices_native_batch_norm_backward_62)
        /*0020*/ 	.word	0x00000000


	//----- nvinfo : EIATTR_MIN_STACK_SIZE
	.align		4
.L_5:
        /*0024*/ 	.byte	0x04, 0x12
        /*0026*/ 	.short	(.L_7 - .L_6)
	.align		4
.L_6:
        /*0028*/ 	.word	index@(triton_poi_fused_max_pool2d_with_indices_native_batch_norm_backward_62)
        /*002c*/ 	.word	0x00000000
.L_7:


//--------------------- .nv.info.triton_poi_fused_max_pool2d_with_indices_native_batch_norm_backward_62 --------------------------
	.section	.nv.info.triton_poi_fused_max_pool2d_with_indices_native_batch_norm_backward_62,"",@"SHT_CUDA_INFO"
	.sectionflags	@""
	.align	4


	//----- nvinfo : EIATTR_CUDA_API_VERSION
	.align		4
        /*0000*/ 	.byte	0x04, 0x37
        /*0002*/ 	.short	(.L_9 - .L_8)
.L_8:
        /*0004*/ 	.word	0x0000007c


	//----- nvinfo : EIATTR_KPARAM_INFO
	.align		4
.L_9:
        /*0008*/ 	.byte	0x04, 0x17
        /*000a*/ 	.short	(.L_11 - .L_10)
.L_10:
        /*000c*/ 	.word	0x00000000
        /*0010*/ 	.short	0x0003
        /*0012*/ 	.short	0x0018
        /*0014*/ 	.byte	0x00, 0xf0, 0x11, 0x00


	//----- nvinfo : EIATTR_KPARAM_INFO
	.align		4
.L_11:
        /*0018*/ 	.byte	0x04, 0x17
        /*001a*/ 	.short	(.L_13 - .L_12)
.L_12:
        /*001c*/ 	.word	0x00000000
        /*0020*/ 	.short	0x0002
        /*0022*/ 	.short	0x0010
        /*0024*/ 	.byte	0x00, 0xf4, 0x21, 0x00


	//----- nvinfo : EIATTR_KPARAM_INFO
	.align		4
.L_13:
        /*0028*/ 	.byte	0x04, 0x17
        /*002a*/ 	.short	(.L_15 - .L_14)
.L_14:
        /*002c*/ 	.word	0x00000000
        /*0030*/ 	.short	0x0001
        /*0032*/ 	.short	0x0008
        /*0034*/ 	.byte	0x00, 0xf4, 0x21, 0x00


	//----- nvinfo : EIATTR_KPARAM_INFO
	.align		4
.L_15:
        /*0038*/ 	.byte	0x04, 0x17
        /*003a*/ 	.short	(.L_17 - .L_16)
.L_16:
        /*003c*/ 	.word	0x00000000
        /*0040*/ 	.short	0x0000
        /*0042*/ 	.short	0x0000
        /*0044*/ 	.byte	0x00, 0xf4, 0x21, 0x00


	//----- nvinfo : EIATTR_SPARSE_MMA_MASK
	.align		4
.L_17:
        /*0048*/ 	.byte	0x03, 0x50
        /*004a*/ 	.short	0x0000


	//----- nvinfo : EIATTR_MAXREG_COUNT
	.align		4
        /*004c*/ 	.byte	0x03, 0x1b
        /*004e*/ 	.short	0x00ff


	//----- nvinfo : EIATTR_EXIT_INSTR_OFFSETS
	.align		4
        /*0050*/ 	.byte	0x04, 0x1c
        /*0052*/ 	.short	(.L_19 - .L_18)


	//   ....[0]....
.L_18:
        /*0054*/ 	.word	0x00000300


	//   ....[1]....
        /*0058*/ 	.word	0x00000320


	//----- nvinfo : EIATTR_REQNTID
	.align		4
.L_19:
        /*005c*/ 	.byte	0x04, 0x10
        /*005e*/ 	.short	(.L_21 - .L_20)
.L_20:
        /*0060*/ 	.word	0x00000020
        /*0064*/ 	.word	0x00000001
        /*0068*/ 	.word	0x00000001


	//----- nvinfo : EIATTR_CBANK_PARAM_SIZE
	.align		4
.L_21:
        /*006c*/ 	.byte	0x03, 0x19
        /*006e*/ 	.short	0x001c


	//----- nvinfo : EIATTR_PARAM_CBANK
	.align		4
        /*0070*/ 	.byte	0x04, 0x0a
        /*0072*/ 	.short	(.L_23 - .L_22)
	.align		4
.L_22:
        /*0074*/ 	.word	index@(.nv.constant0.triton_poi_fused_max_pool2d_with_indices_native_batch_norm_backward_62)
        /*0078*/ 	.short	0x0210
        /*007a*/ 	.short	0x001c


	//----- nvinfo : EIATTR_SW_WAR
	.align		4
.L_23:
        /*007c*/ 	.byte	0x04, 0x36
        /*007e*/ 	.short	(.L_25 - .L_24)
.L_24:
        /*0080*/ 	.word	0x00000008
.L_25:


//--------------------- .nv.callgraph             --------------------------
	.section	.nv.callgraph,"",@"SHT_CUDA_CALLGRAPH"
	.align	4
	.sectionentsize	8
	.align		4
        /*0000*/ 	.word	0x00000000
	.align		4
        /*0004*/ 	.word	0xffffffff
	.align		4
        /*0008*/ 	.word	0x00000000
	.align		4
        /*000c*/ 	.word	0xfffffffe
	.align		4
        /*0010*/ 	.word	0x00000000
	.align		4
        /*0014*/ 	.word	0xfffffffd
	.align		4
        /*0018*/ 	.word	0x00000000
	.align		4
        /*001c*/ 	.word	0xfffffffc


//--------------------- .text.triton_poi_fused_max_pool2d_with_indices_native_batch_norm_backward_62 --------------------------
	.section	.text.triton_poi_fused_max_pool2d_with_indices_native_batch_norm_backward_62,"ax",@progbits
	.align	128
        .global         triton_poi_fused_max_pool2d_with_indices_native_batch_norm_backward_62
        .type           triton_poi_fused_max_pool2d_with_indices_native_batch_norm_backward_62,@function
        .size           triton_poi_fused_max_pool2d_with_indices_native_batch_norm_backward_62,(.L_x_1 - triton_poi_fused_max_pool2d_with_indices_native_batch_norm_backward_62)
        .other          triton_poi_fused_max_pool2d_with_indices_native_batch_norm_backward_62,@"STO_CUDA_ENTRY STV_DEFAULT"
triton_poi_fused_max_pool2d_with_indices_native_batch_norm_backward_62:
.text.triton_poi_fused_max_pool2d_with_indices_native_batch_norm_backward_62:
[----:B------:R-:W0:Y:S02]  /*0000*/  LDC R1, c[0x0][0x28] ;  /* 0x00000a00ff017b82 */ /* 0x000e240000000800 */
[----:B------:R-:W1:Y:S01]  /*0010*/  S2R R16, SR_TID.X ;  /* 0x0000000000107919 */ /* 0x000e620000002100 */
[----:B------:R-:W2:Y:S01]  /*0020*/  LDC.64 R8, c[0x0][0x210] ;  /* 0x00008400ff087b82 */ /* 0x000ea20000000a00 */
[----:B------:R-:W-:Y:S01]  /*0030*/  HFMA2.MMA R19, -RZ, RZ, 0, 0 ;  /* 0x00000000ff137435 */ /* 0x000fe200000001ff */
[----:B------:R-:W-:Y:S01]  /*0040*/  ULDC.64 UR4, c[0x0][0x208] ;  /* 0x0000820000047ab9 */ /* 0x000fe20000000a00 */
[----:B------:R-:W3:Y:S01]  /*0050*/  S2R R13, SR_CTAID.X ;  /* 0x00000000000d7919 */ /* 0x000ee20000002500 */
[----:B------:R-:W-:-:S04]  /*0060*/  IMAD.MOV.U32 R14, RZ, RZ, RZ ;  /* 0x000000ffff0e7224 */ /* 0x000fc800078e00ff */
[----:B------:R-:W4:Y:S01]  /*0070*/  LDC.64 R10, c[0x0][0x218] ;  /* 0x00008600ff0a7b82 */ /* 0x000f220000000a00 */
[----:B-1----:R-:W-:-:S05]  /*0080*/  LOP3.LUT R0, R16, 0xf, RZ, 0xc0, !PT ;  /* 0x0000000f10007812 */ /* 0x002fca00078ec0ff */
[----:B---3--:R-:W-:-:S05]  /*0090*/  IMAD R13, R13, 0x10, R0 ;  /* 0x000000100d0d7824 */ /* 0x008fca00078e0200 */
[----:B------:R-:W-:Y:S02]  /*00a0*/  SHF.R.S32.HI R0, RZ, 0x1f, R13 ;  /* 0x0000001fff007819 */ /* 0x000fe4000001140d */
[----:B------:R-:W-:Y:S02]  /*00b0*/  ISETP.GE.AND P0, PT, R13, 0x10, PT ;  /* 0x000000100d00780c */ /* 0x000fe40003f06270 */
[----:B------:R-:W-:-:S04]  /*00c0*/  LEA.HI R0, R0, R13, RZ, 0x2 ;  /* 0x0000000d00007211 */ /* 0x000fc800078f10ff */
[C---:B------:R-:W-:Y:S01]  /*00d0*/  LOP3.LUT R2, R0.reuse, 0xfffffffc, RZ, 0xc0, !PT ;  /* 0xfffffffc00027812 */ /* 0x040fe200078ec0ff */
[----:B------:R-:W-:-:S04]  /*00e0*/  IMAD.SHL.U32 R0, R0, 0x4, RZ ;  /* 0x0000000400007824 */ /* 0x000fc800078e00ff */
[----:B------:R-:W-:Y:S01]  /*00f0*/  IMAD.IADD R15, R13, 0x1, -R2 ;  /* 0x000000010d0f7824 */ /* 0x000fe200078e0a02 */
[----:B------:R-:W-:-:S05]  /*0100*/  LOP3.LUT R0, R0, 0xfffffff0, RZ, 0xc0, !PT ;  /* 0xfffffff000007812 */ /* 0x000fca00078ec0ff */
[----:B------:R-:W-:Y:S02]  /*0110*/  IMAD.IADD R17, R15, 0x1, R0 ;  /* 0x000000010f117824 */ /* 0x000fe400078e0200 */
[----:B------:R-:W-:Y:S02]  /*0120*/  IMAD.MOV.U32 R0, RZ, RZ, RZ ;  /* 0x000000ffff007224 */ /* 0x000fe400078e00ff */
[C---:B------:R-:W-:Y:S02]  /*0130*/  VIADD R5, R17.reuse, 0x4 ;  /* 0x0000000411057836 */ /* 0x040fe40000000000 */
[----:B--2---:R-:W-:-:S04]  /*0140*/  IMAD.WIDE R2, R17, 0x4, R8 ;  /* 0x0000000411027825 */ /* 0x004fc800078e0208 */
[--C-:B------:R-:W-:Y:S01]  /*0150*/  IMAD.WIDE R4, R5, 0x4, R8.reuse ;  /* 0x0000000405047825 */ /* 0x100fe200078e0208 */
[----:B------:R1:W2:Y:S03]  /*0160*/  @!P0 LDG.E R0, desc[UR4][R2.64] ;  /* 0x0000000402008981 */ /* 0x0002a6000c1e1900 */
[----:B------:R-:W-:Y:S01]  /*0170*/  VIADD R7, R17, 0x8 ;  /* 0x0000000811077836 */ /* 0x000fe20000000000 */
[----:B------:R-:W2:Y:S03]  /*0180*/  @!P0 LDG.E R19, desc[UR4][R4.64] ;  /* 0x0000000404138981 */ /* 0x000ea6000c1e1900 */
[----:B------:R-:W-:Y:S01]  /*0190*/  IMAD.WIDE R6, R7, 0x4, R8 ;  /* 0x0000000407067825 */ /* 0x000fe200078e0208 */
[----:B-1----:R-:W1:Y:S04]  /*01a0*/  LDC.64 R2, c[0x0][0x220] ;  /* 0x00008800ff027b82 */ /* 0x002e680000000a00 */
[----:B------:R-:W3:Y:S01]  /*01b0*/  @!P0 LDG.E R14, desc[UR4][R6.64] ;  /* 0x00000004060e8981 */ /* 0x000ee2000c1e1900 */
[----:B------:R-:W-:-:S04]  /*01c0*/  VIADD R17, R17, 0xc ;  /* 0x0000000c11117836 */ /* 0x000fc80000000000 */
[----:B------:R-:W-:Y:S01]  /*01d0*/  IMAD.WIDE R8, R17, 0x4, R8 ;  /* 0x0000000411087825 */ /* 0x000fe200078e0208 */
[----:B------:R-:W-:-:S06]  /*01e0*/  MOV R17, RZ ;  /* 0x000000ff00117202 */ /* 0x000fcc0000000f00 */
[----:B------:R-:W5:Y:S01]  /*01f0*/  @!P0 LDG.E R17, desc[UR4][R8.64] ;  /* 0x0000000408118981 */ /* 0x000f62000c1e1900 */
[----:B------:R-:W-:Y:S02]  /*0200*/  IMAD.MOV.U32 R12, RZ, RZ, RZ ;  /* 0x000000ffff0c7224 */ /* 0x000fe400078e00ff */
[----:B----4-:R-:W-:-:S05]  /*0210*/  IMAD.WIDE R10, R15, 0x4, R10 ;  /* 0x000000040f0a7825 */ /* 0x010fca00078e020a */
[----:B------:R-:W4:Y:S01]  /*0220*/  @!P0 LDG.E.EL R12, desc[UR4][R10.64] ;  /* 0x000000040a0c8981 */ /* 0x000f22000c2e1900 */
[----:B-1----:R-:W-:Y:S01]  /*0230*/  IMAD.WIDE R2, R13, 0x4, R2 ;  /* 0x000000040d027825 */ /* 0x002fe200078e0202 */
[C---:B--2---:R-:W-:Y:S02]  /*0240*/  FSETP.GT.AND P1, PT, R19.reuse, R0, PT ;  /* 0x000000001300720b */ /* 0x044fe40003f24000 */
[----:B------:R-:W-:Y:S02]  /*0250*/  FSETP.NAN.AND P2, PT, R19, R19, PT ;  /* 0x000000131300720b */ /* 0x000fe40003f48000 */
[----:B---3--:R-:W-:-:S09]  /*0260*/  FSETP.NAN.AND P0, PT, R14, R14, PT ;  /* 0x0000000e0e00720b */ /* 0x008fd20003f08000 */
[----:B------:R-:W-:-:S04]  /*0270*/  @!P1 FSEL R19, R19, R0, P2 ;  /* 0x0000000013139208 */ /* 0x000fc80001000000 */
[----:B------:R-:W-:-:S04]  /*0280*/  FSETP.GEU.AND P2, PT, R19, R14, PT ;  /* 0x0000000e1300720b */ /* 0x000fc80003f4e000 */
[----:B------:R-:W-:Y:S02]  /*0290*/  @!P0 FSEL R14, R14, R19, !P2 ;  /* 0x000000130e0e8208 */ /* 0x000fe40005000000 */
[----:B------:R-:W-:Y:S02]  /*02a0*/  LOP3.LUT P0, RZ, R16, 0x10, RZ, 0xc0, !PT ;  /* 0x0000001010ff7812 */ /* 0x000fe4000780c0ff */
[-C--:B-----5:R-:W-:Y:S02]  /*02b0*/  FSETP.NAN.AND P1, PT, R17, R17.reuse, PT ;  /* 0x000000111100720b */ /* 0x0a0fe40003f28000 */
[----:B------:R-:W-:Y:S02]  /*02c0*/  ISETP.LT.AND P0, PT, R13, 0x10, !P0 ;  /* 0x000000100d00780c */ /* 0x000fe40004701270 */
[----:B------:R-:W-:-:S09]  /*02d0*/  FSETP.GEU.AND P2, PT, R14, R17, PT ;  /* 0x000000110e00720b */ /* 0x000fd20003f4e000 */
[----:B------:R-:W-:-:S05]  /*02e0*/  @!P1 FSEL R17, R17, R14, !P2 ;  /* 0x0000000e11119208 */ /* 0x000fca0005000000 */
[----:B----4-:R-:W-:Y:S01]  /*02f0*/  FADD R17, R17, -R12 ;  /* 0x8000000c11117221 */ /* 0x010fe20000000000 */
[----:B------:R-:W-:Y:S06]  /*0300*/  @!P0 EXIT ;  /* 0x000000000000894d */ /* 0x000fec0003800000 */
[----:B------:R-:W-:Y:S01]  /*0310*/  STG.E desc[UR4][R2.64], R17 ;  /* 0x0000001102007986 */ /* 0x000fe2000c101904 */
[----:B------:R-:W-:Y:S05]  /*0320*/  EXIT ;  /* 0x000000000000794d */ /* 0x000fea0003800000 */
.L_x_0:
[----:B------:R-:W-:-:S00]  /*0330*/  BRA `(.L_x_0) ;  /* 0xfffffffc00fc7947 */ /* 0x000fc0000383ffff */
[----:B------:R-:W-:-:S00]  /*0340*/  NOP ;  /* 0x0000000000007918 */ /* 0x000fc00000000000 */
        /* <DEDUP_REMOVED lines=11> */
.L_x_1:


//--------------------- .nv.constant0.triton_poi_fused_max_pool2d_with_indices_native_batch_norm_backward_62 --------------------------
	.section	.nv.constant0.triton_poi_fused_max_pool2d_with_indices_native_batch_norm_backward_62,"a",@progbits
	.sectionflags	@""
	.align	4
.nv.constant0.triton_poi_fused_max_pool2d_with_indices_native_batch_norm_backward_62:
	.zero		556
